//
// Generated by NVIDIA NVVM Compiler
//
// Compiler Build ID: CL-36424714
// Cuda compilation tools, release 13.0, V13.0.88
// Based on NVVM 20.0.0
//

.version 9.0
.target sm_100
.address_size 64

	// .globl	_Z4pathiiPiPK6float2iii

.visible .entry _Z4pathiiPiPK6float2iii(
	.param .u32 _Z4pathiiPiPK6float2iii_param_0,
	.param .u32 _Z4pathiiPiPK6float2iii_param_1,
	.param .u64 .ptr .align 1 _Z4pathiiPiPK6float2iii_param_2,
	.param .u64 .ptr .align 1 _Z4pathiiPiPK6float2iii_param_3,
	.param .u32 _Z4pathiiPiPK6float2iii_param_4,
	.param .u32 _Z4pathiiPiPK6float2iii_param_5,
	.param .u32 _Z4pathiiPiPK6float2iii_param_6
)
{
	.reg .pred 	%p<15>;
	.reg .b32 	%r<27>;
	.reg .b32 	%f<46>;
	.reg .b64 	%rd<14>;

	ld.param.u32 	%r4, [_Z4pathiiPiPK6float2iii_param_0];
	ld.param.u32 	%r5, [_Z4pathiiPiPK6float2iii_param_1];
	ld.param.u64 	%rd2, [_Z4pathiiPiPK6float2iii_param_2];
	ld.param.u64 	%rd3, [_Z4pathiiPiPK6float2iii_param_3];
	ld.param.u32 	%r6, [_Z4pathiiPiPK6float2iii_param_4];
	ld.param.u32 	%r7, [_Z4pathiiPiPK6float2iii_param_5];
	mov.u32 	%r8, %ctaid.x;
	mov.u32 	%r9, %ntid.x;
	mov.u32 	%r10, %tid.x;
	mad.lo.s32 	%r11, %r8, %r9, %r10;
	add.s32 	%r1, %r11, %r6;
	setp.ge.s32 	%p1, %r1, %r7;
	@%p1 bra 	$L__BB0_5;
	cvta.to.global.u64 	%rd4, %rd3;
	mul.wide.s32 	%rd5, %r1, 8;
	add.s64 	%rd6, %rd4, %rd5;
	ld.global.v2.f32 	{%f1, %f2}, [%rd6];
	ld.global.v2.f32 	{%f3, %f4}, [%rd6+8];
	setp.lt.f32 	%p2, %f3, %f1;
	setp.lt.f32 	%p3, %f4, %f2;
	cvt.rn.f32.s32 	%f15, %r4;
	sub.f32 	%f16, %f15, %f1;
	sub.f32 	%f17, %f15, %f3;
	selp.f32 	%f5, %f17, %f3, %p2;
	selp.f32 	%f45, %f16, %f1, %p2;
	cvt.rn.f32.s32 	%f18, %r5;
	sub.f32 	%f19, %f18, %f2;
	sub.f32 	%f20, %f18, %f4;
	selp.f32 	%f21, %f20, %f4, %p3;
	selp.f32 	%f44, %f19, %f2, %p3;
	setp.eq.f32 	%p4, %f45, %f5;
	setp.eq.f32 	%p5, %f44, %f21;
	and.pred  	%p6, %p4, %p5;
	@%p6 bra 	$L__BB0_5;
	sub.f32 	%f23, %f5, %f45;
	sub.f32 	%f24, %f21, %f44;
	add.s32 	%r2, %r5, -1;
	cvta.to.global.u64 	%rd1, %rd2;
	div.rn.f32 	%f9, %f24, %f23;
	div.rn.f32 	%f10, %f23, %f24;
$L__BB0_3:
	cvt.rzi.s32.f32 	%r12, %f45;
	max.s32 	%r3, %r12, 0;
	setp.ge.s32 	%p7, %r3, %r4;
	@%p7 bra 	$L__BB0_5;
	setp.lt.f32 	%p8, %f4, %f2;
	setp.lt.f32 	%p9, %f3, %f1;
	cvt.rzi.s32.f32 	%r13, %f44;
	add.s32 	%r14, %r3, 1;
	cvt.rn.f32.u32 	%f25, %r14;
	add.s32 	%r15, %r13, 1;
	cvt.rn.f32.s32 	%f26, %r15;
	min.s32 	%r16, %r2, %r13;
	max.s32 	%r17, %r16, 0;
	sub.f32 	%f27, %f25, %f45;
	fma.rn.f32 	%f28, %f9, %f27, %f44;
	sub.f32 	%f29, %f26, %f44;
	fma.rn.f32 	%f30, %f10, %f29, %f45;
	setp.gt.f32 	%p10, %f5, %f25;
	selp.f32 	%f31, %f28, %f21, %p10;
	selp.f32 	%f32, %f25, %f5, %p10;
	setp.gt.f32 	%p11, %f31, %f26;
	selp.f32 	%f33, %f26, %f31, %p11;
	selp.f32 	%f14, %f30, %f32, %p11;
	sub.f32 	%f34, %f14, %f45;
	mul.f32 	%f35, %f34, 0f47800000;
	add.f32 	%f36, %f44, %f33;
	fma.rn.f32 	%f37, %f36, 0fBF000000, %f26;
	not.b32 	%r18, %r3;
	add.s32 	%r19, %r4, %r18;
	neg.f32 	%f38, %f35;
	selp.b32 	%r20, %r19, %r3, %p9;
	selp.f32 	%f39, %f38, %f35, %p9;
	sub.s32 	%r21, %r2, %r17;
	mov.f32 	%f40, 0f3F800000;
	sub.f32 	%f41, %f40, %f37;
	selp.b32 	%r22, %r21, %r17, %p8;
	selp.f32 	%f42, %f41, %f37, %p8;
	mad.lo.s32 	%r23, %r22, %r4, %r20;
	shl.b32 	%r24, %r23, 1;
	mul.wide.s32 	%rd7, %r24, 4;
	add.s64 	%rd8, %rd1, %rd7;
	cvt.rzi.s32.f32 	%r25, %f39;
	cvt.u64.u32 	%rd9, %r25;
	shl.b64 	%rd10, %rd9, 32;
	mul.f32 	%f43, %f39, %f42;
	cvt.rzi.s32.f32 	%r26, %f43;
	cvt.u64.u32 	%rd11, %r26;
	or.b64  	%rd12, %rd10, %rd11;
	atom.global.add.u64 	%rd13, [%rd8], %rd12;
	setp.neu.f32 	%p12, %f14, %f5;
	setp.neu.f32 	%p13, %f33, %f21;
	or.pred  	%p14, %p12, %p13;
	mov.f32 	%f44, %f33;
	mov.f32 	%f45, %f14;
	@%p14 bra 	$L__BB0_3;
$L__BB0_5:
	ret;

}
	// .globl	_Z4filliP4int2P6float4S1_4int4
.visible .entry _Z4filliP4int2P6float4S1_4int4(
	.param .u32 _Z4filliP4int2P6float4S1_4int4_param_0,
	.param .u64 .ptr .align 1 _Z4filliP4int2P6float4S1_4int4_param_1,
	.param .u64 .ptr .align 1 _Z4filliP4int2P6float4S1_4int4_param_2,
	.param .align 16 .b8 _Z4filliP4int2P6float4S1_4int4_param_3[16],
	.param .align 16 .b8 _Z4filliP4int2P6float4S1_4int4_param_4[16]
)
{
	.reg .pred 	%p<3>;
	.reg .b32 	%r<26>;
	.reg .b32 	%f<22>;
	.reg .b64 	%rd<17>;

	ld.param.u32 	%r8, [_Z4filliP4int2P6float4S1_4int4_param_0];
	ld.param.u64 	%rd9, [_Z4filliP4int2P6float4S1_4int4_param_1];
	ld.param.u64 	%rd10, [_Z4filliP4int2P6float4S1_4int4_param_2];
	ld.param.v4.f32 	{%f1, %f2, %f3, %f4}, [_Z4filliP4int2P6float4S1_4int4_param_3];
	ld.param.v4.u32 	{%r9, %r24, %r11, %r12}, [_Z4filliP4int2P6float4S1_4int4_param_4];
	mov.u32 	%r13, %ctaid.x;
	mov.u32 	%r14, %ntid.x;
	mov.u32 	%r15, %tid.x;
	mad.lo.s32 	%r16, %r13, %r14, %r15;
	add.s32 	%r2, %r16, %r9;
	setp.ge.s32 	%p1, %r2, %r11;
	@%p1 bra 	$L__BB1_4;
	cvta.to.global.u64 	%rd11, %rd9;
	cvta.to.global.u64 	%rd12, %rd10;
	mad.lo.s32 	%r18, %r24, %r8, %r2;
	mul.wide.s32 	%rd13, %r18, 8;
	add.s64 	%rd15, %rd11, %rd13;
	mul.wide.s32 	%rd14, %r18, 16;
	add.s64 	%rd16, %rd12, %rd14;
	mul.wide.s32 	%rd3, %r8, 16;
	mul.wide.s32 	%rd4, %r8, 8;
	mov.b32 	%r25, 0;
$L__BB1_2:
	ld.global.v2.u32 	{%r19, %r20}, [%rd15];
	mov.b32 	%r21, 0;
	st.global.v2.u32 	[%rd15], {%r21, %r21};
	add.s32 	%r22, %r19, %r25;
	abs.s32 	%r23, %r22;
	cvt.rn.f32.s32 	%f5, %r23;
	mul.f32 	%f6, %f4, %f5;
	mul.f32 	%f7, %f6, 0f37800000;
	add.s32 	%r25, %r20, %r25;
	mov.f32 	%f8, 0f3F800000;
	sub.f32 	%f9, %f8, %f7;
	ld.global.v4.f32 	{%f10, %f11, %f12, %f13}, [%rd16];
	mul.f32 	%f14, %f10, %f9;
	fma.rn.f32 	%f15, %f1, %f7, %f14;
	mul.f32 	%f16, %f11, %f9;
	fma.rn.f32 	%f17, %f2, %f7, %f16;
	mul.f32 	%f18, %f12, %f9;
	fma.rn.f32 	%f19, %f3, %f7, %f18;
	mul.f32 	%f20, %f9, %f13;
	fma.rn.f32 	%f21, %f4, %f7, %f20;
	st.global.v4.f32 	[%rd16], {%f15, %f17, %f19, %f21};
	add.s32 	%r24, %r24, 1;
	setp.ge.s32 	%p2, %r24, %r12;
	@%p2 bra 	$L__BB1_4;
	add.s64 	%rd16, %rd16, %rd3;
	add.s64 	%rd15, %rd15, %rd4;
	bra.uni 	$L__BB1_2;
$L__BB1_4:
	ret;

}


// ===== COMPILED SASS (sm_100) =====

	.target	sm_100

	.elftype	@"ET_EXEC"


//--------------------- .note.nv.tkinfo           --------------------------
	.section	.note.nv.tkinfo,"",@"SHT_NOTE"
	.sectionflags	@"SHF_NOTE_NV_TKINFO"
	.tkinfo
        /*0018*/ 	.word	0x00000002
        /*0030*/ 	.string	""
        /*0030*/ 	.string	"ptxas"
        /*0030*/ 	.string	"Cuda compilation tools, release 13.0, V13.0.88"
        /*0030*/ 	.string	"Build cuda_13.0.r13.0/compiler.36424714_0"
        /*0030*/ 	.string	"-arch sm_100 -m 64 "



//--------------------- .note.nv.cuinfo           --------------------------
	.section	.note.nv.cuinfo,"",@"SHT_NOTE"
	.sectionflags	@"SHF_NOTE_NV_CUINFO"
        /*0018*/ 	.short	0x0002
        /*001a*/ 	.short	0x0064
        /*001c*/ 	.short	0x0082
	.zero		2


//--------------------- .nv.info                  --------------------------
	.section	.nv.info,"",@"SHT_CUDA_INFO"
	.align	4


	//----- nvinfo : EIATTR_REGCOUNT
	.align		4
        /*0000*/ 	.byte	0x04, 0x2f
        /*0002*/ 	.short	(.L_1 - .L_0)
	.align		4
.L_0:
        /*0004*/ 	.word	index@(_Z4pathiiPiPK6float2iii)
        /*0008*/ 	.word	0x00000018


	//----- nvinfo : EIATTR_FRAME_SIZE
	.align		4
.L_1:
        /*000c*/ 	.byte	0x04, 0x11
        /*000e*/ 	.short	(.L_3 - .L_2)
	.align		4
.L_2:
        /*0010*/ 	.word	index@($__internal_0_$__cuda_sm3x_div_rn_noftz_f32_slowpath)
        /*0014*/ 	.word	0x00000000


	//----- nvinfo : EIATTR_FRAME_SIZE
	.align		4
.L_3:
        /*0018*/ 	.byte	0x04, 0x11
        /*001a*/ 	.short	(.L_5 - .L_4)
	.align		4
.L_4:
        /*001c*/ 	.word	index@(_Z4pathiiPiPK6float2iii)
        /*0020*/ 	.word	0x00000000


	//----- nvinfo : EIATTR_REGCOUNT
	.align		4
.L_5:
        /*0024*/ 	.byte	0x04, 0x2f
        /*0026*/ 	.short	(.L_7 - .L_6)
	.align		4
.L_6:
        /*0028*/ 	.word	index@(_Z4filliP4int2P6float4S1_4int4)
        /*002c*/ 	.word	0x0000001e


	//----- nvinfo : EIATTR_FRAME_SIZE
	.align		4
.L_7:
        /*0030*/ 	.byte	0x04, 0x11
        /*0032*/ 	.short	(.L_9 - .L_8)
	.align		4
.L_8:
        /*0034*/ 	.word	index@(_Z4filliP4int2P6float4S1_4int4)
        /*0038*/ 	.word	0x00000000


	//----- nvinfo : EIATTR_MIN_STACK_SIZE
	.align		4
.L_9:
        /*003c*/ 	.byte	0x04, 0x12
        /*003e*/ 	.short	(.L_11 - .L_10)
	.align		4
.L_10:
        /*0040*/ 	.word	index@(_Z4filliP4int2P6float4S1_4int4)
        /*0044*/ 	.word	0x00000000


	//----- nvinfo : EIATTR_MIN_STACK_SIZE
	.align		4
.L_11:
        /*0048*/ 	.byte	0x04, 0x12
        /*004a*/ 	.short	(.L_13 - .L_12)
	.align		4
.L_12:
        /*004c*/ 	.word	index@(_Z4pathiiPiPK6float2iii)
        /*0050*/ 	.word	0x00000000
.L_13:


//--------------------- .nv.compat                --------------------------
	.section	.nv.compat,"",@"SHT_CUDA_COMPAT_INFO"
	.align	4
        /*0000*/ 	.byte	0x02, 0x09, 0x00, 0x00, 0x02, 0x02, 0x01, 0x00, 0x02, 0x05, 0x05, 0x00, 0x03, 0x07, 0x01, 0x01
        /*0010*/ 	.byte	0x02, 0x03, 0x00, 0x00, 0x02, 0x06, 0x01, 0x00, 0x04, 0x0b, 0x08, 0x00, 0x01, 0x00, 0x00, 0x00
        /*0020*/ 	.byte	0x00, 0x00, 0x00, 0x00


//--------------------- .nv.info._Z4filliP4int2P6float4S1_4int4 --------------------------
	.section	.nv.info._Z4filliP4int2P6float4S1_4int4,"",@"SHT_CUDA_INFO"
	.sectionflags	@""
	.align	4


	//----- nvinfo : EIATTR_CUDA_API_VERSION
	.align		4
        /*0000*/ 	.byte	0x04, 0x37
        /*0002*/ 	.short	(.L_15 - .L_14)
.L_14:
        /*0004*/ 	.word	0x00000082


	//----- nvinfo : EIATTR_KPARAM_INFO
	.align		4
.L_15:
        /*0008*/ 	.byte	0x04, 0x17
        /*000a*/ 	.short	(.L_17 - .L_16)
.L_16:
        /*000c*/ 	.word	0x00000000
        /*0010*/ 	.short	0x0004
        /*0012*/ 	.short	0x0030
        /*0014*/ 	.byte	0x00, 0xf0, 0x41, 0x00


	//----- nvinfo : EIATTR_KPARAM_INFO
	.align		4
.L_17:
        /*0018*/ 	.byte	0x04, 0x17
        /*001a*/ 	.short	(.L_19 - .L_18)
.L_18:
        /*001c*/ 	.word	0x00000000
        /*0020*/ 	.short	0x0003
        /*0022*/ 	.short	0x0020
        /*0024*/ 	.byte	0x00, 0xf0, 0x41, 0x00


	//----- nvinfo : EIATTR_KPARAM_INFO
	.align		4
.L_19:
        /*0028*/ 	.byte	0x04, 0x17
        /*002a*/ 	.short	(.L_21 - .L_20)
.L_20:
        /*002c*/ 	.word	0x00000000
        /*0030*/ 	.short	0x0002
        /*0032*/ 	.short	0x0010
        /*0034*/ 	.byte	0x00, 0xf5, 0x21, 0x00


	//----- nvinfo : EIATTR_KPARAM_INFO
	.align		4
.L_21:
        /*0038*/ 	.byte	0x04, 0x17
        /*003a*/ 	.short	(.L_23 - .L_22)
.L_22:
        /*003c*/ 	.word	0x00000000
        /*0040*/ 	.short	0x0001
        /*0042*/ 	.short	0x0008
        /*0044*/ 	.byte	0x00, 0xf5, 0x21, 0x00


	//----- nvinfo : EIATTR_KPARAM_INFO
	.align		4
.L_23:
        /*0048*/ 	.byte	0x04, 0x17
        /*004a*/ 	.short	(.L_25 - .L_24)
.L_24:
        /*004c*/ 	.word	0x00000000
        /*0050*/ 	.short	0x0000
        /*0052*/ 	.short	0x0000
        /*0054*/ 	.byte	0x00, 0xf0, 0x11, 0x00


	//----- nvinfo : EIATTR_SPARSE_MMA_MASK
	.align		4
.L_25:
        /*0058*/ 	.byte	0x03, 0x50
        /*005a*/ 	.short	0x0000


	//----- nvinfo : EIATTR_MAXREG_COUNT
	.align		4
        /*005c*/ 	.byte	0x03, 0x1b
        /*005e*/ 	.short	0x00ff


	//----- nvinfo : EIATTR_MERCURY_ISA_VERSION
	.align		4
        /*0060*/ 	.byte	0x03, 0x5f
        /*0062*/ 	.short	0x0101


	//----- nvinfo : EIATTR_VRC_CTA_INIT_COUNT
	.align		4
        /*0064*/ 	.byte	0x02, 0x4a
	.zero		1
	.zero		1


	//----- nvinfo : EIATTR_EXIT_INSTR_OFFSETS
	.align		4
        /*0068*/ 	.byte	0x04, 0x1c
        /*006a*/ 	.short	(.L_27 - .L_26)


	//   ....[0]....
.L_26:
        /*006c*/ 	.word	0x00000090


	//   ....[1]....
        /*0070*/ 	.word	0x00000270


	//   ....[2]....
        /*0074*/ 	.word	0x00000b50


	//   ....[3]....
        /*0078*/ 	.word	0x00000ca0


	//----- nvinfo : EIATTR_CBANK_PARAM_SIZE
	.align		4
.L_27:
        /*007c*/ 	.byte	0x03, 0x19
        /*007e*/ 	.short	0x0040


	//----- nvinfo : EIATTR_PARAM_CBANK
	.align		4
        /*0080*/ 	.byte	0x04, 0x0a
        /*0082*/ 	.short	(.L_29 - .L_28)
	.align		4
.L_28:
        /*0084*/ 	.word	index@(.nv.constant0._Z4filliP4int2P6float4S1_4int4)
        /*0088*/ 	.short	0x0380
        /*008a*/ 	.short	0x0040


	//----- nvinfo : EIATTR_SW_WAR
	.align		4
.L_29:
        /*008c*/ 	.byte	0x04, 0x36
        /*008e*/ 	.short	(.L_31 - .L_30)
.L_30:
        /*0090*/ 	.word	0x00000008
.L_31:


//--------------------- .nv.info._Z4pathiiPiPK6float2iii --------------------------
	.section	.nv.info._Z4pathiiPiPK6float2iii,"",@"SHT_CUDA_INFO"
	.sectionflags	@""
	.align	4


	//----- nvinfo : EIATTR_CUDA_API_VERSION
	.align		4
        /*0000*/ 	.byte	0x04, 0x37
        /*0002*/ 	.short	(.L_33 - .L_32)
.L_32:
        /*0004*/ 	.word	0x00000082


	//----- nvinfo : EIATTR_KPARAM_INFO
	.align		4
.L_33:
        /*0008*/ 	.byte	0x04, 0x17
        /*000a*/ 	.short	(.L_35 - .L_34)
.L_34:
        /*000c*/ 	.word	0x00000000
        /*0010*/ 	.short	0x0006
        /*0012*/ 	.short	0x0020
        /*0014*/ 	.byte	0x00, 0xf0, 0x11, 0x00


	//----- nvinfo : EIATTR_KPARAM_INFO
	.align		4
.L_35:
        /*0018*/ 	.byte	0x04, 0x17
        /*001a*/ 	.short	(.L_37 - .L_36)
.L_36:
        /*001c*/ 	.word	0x00000000
        /*0020*/ 	.short	0x0005
        /*0022*/ 	.short	0x001c
        /*0024*/ 	.byte	0x00, 0xf0, 0x11, 0x00


	//----- nvinfo : EIATTR_KPARAM_INFO
	.align		4
.L_37:
        /*0028*/ 	.byte	0x04, 0x17
        /*002a*/ 	.short	(.L_39 - .L_38)
.L_38:
        /*002c*/ 	.word	0x00000000
        /*0030*/ 	.short	0x0004
        /*0032*/ 	.short	0x0018
        /*0034*/ 	.byte	0x00, 0xf0, 0x11, 0x00


	//----- nvinfo : EIATTR_KPARAM_INFO
	.align		4
.L_39:
        /*0038*/ 	.byte	0x04, 0x17
        /*003a*/ 	.short	(.L_41 - .L_40)
.L_40:
        /*003c*/ 	.word	0x00000000
        /*0040*/ 	.short	0x0003
        /*0042*/ 	.short	0x0010
        /*0044*/ 	.byte	0x00, 0xf5, 0x21, 0x00


	//----- nvinfo : EIATTR_KPARAM_INFO
	.align		4
.L_41:
        /*0048*/ 	.byte	0x04, 0x17
        /*004a*/ 	.short	(.L_43 - .L_42)
.L_42:
        /*004c*/ 	.word	0x00000000
        /*0050*/ 	.short	0x0002
        /*0052*/ 	.short	0x0008
        /*0054*/ 	.byte	0x00, 0xf5, 0x21, 0x00


	//----- nvinfo : EIATTR_KPARAM_INFO
	.align		4
.L_43:
        /*0058*/ 	.byte	0x04, 0x17
        /*005a*/ 	.short	(.L_45 - .L_44)
.L_44:
        /*005c*/ 	.word	0x00000000
        /*0060*/ 	.short	0x0001
        /*0062*/ 	.short	0x0004
        /*0064*/ 	.byte	0x00, 0xf0, 0x11, 0x00


	//----- nvinfo : EIATTR_KPARAM_INFO
	.align		4
.L_45:
        /*0068*/ 	.byte	0x04, 0x17
        /*006a*/ 	.short	(.L_47 - .L_46)
.L_46:
        /*006c*/ 	.word	0x00000000
        /*0070*/ 	.short	0x0000
        /*0072*/ 	.short	0x0000
        /*0074*/ 	.byte	0x00, 0xf0, 0x11, 0x00


	//----- nvinfo : EIATTR_SPARSE_MMA_MASK
	.align		4
.L_47:
        /*0078*/ 	.byte	0x03, 0x50
        /*007a*/ 	.short	0x0000


	//----- nvinfo : EIATTR_MAXREG_COUNT
	.align		4
        /*007c*/ 	.byte	0x03, 0x1b
        /*007e*/ 	.short	0x00ff


	//----- nvinfo : EIATTR_MERCURY_ISA_VERSION
	.align		4
        /*0080*/ 	.byte	0x03, 0x5f
        /*0082*/ 	.short	0x0101


	//----- nvinfo : EIATTR_VRC_CTA_INIT_COUNT
	.align		4
        /*0084*/ 	.byte	0x02, 0x4a
	.zero		1
	.zero		1


	//----- nvinfo : EIATTR_EXIT_INSTR_OFFSETS
	.align		4
        /*0088*/ 	.byte	0x04, 0x1c
        /*008a*/ 	.short	(.L_49 - .L_48)


	//   ....[0]....
.L_48:
        /*008c*/ 	.word	0x00000080


	//   ....[1]....
        /*0090*/ 	.word	0x000001d0


	//   ....[2]....
        /*0094*/ 	.word	0x00000460


	//   ....[3]....
        /*0098*/ 	.word	0x000006b0


	//----- nvinfo : EIATTR_CRS_STACK_SIZE
	.align		4
.L_49:
        /*009c*/ 	.byte	0x04, 0x1e
        /*009e*/ 	.short	(.L_51 - .L_50)
.L_50:
        /*00a0*/ 	.word	0x00000000


	//----- nvinfo : EIATTR_CBANK_PARAM_SIZE
	.align		4
.L_51:
        /*00a4*/ 	.byte	0x03, 0x19
        /*00a6*/ 	.short	0x0024


	//----- nvinfo : EIATTR_PARAM_CBANK
	.align		4
        /*00a8*/ 	.byte	0x04, 0x0a
        /*00aa*/ 	.short	(.L_53 - .L_52)
	.align		4
.L_52:
        /*00ac*/ 	.word	index@(.nv.constant0._Z4pathiiPiPK6float2iii)
        /*00b0*/ 	.short	0x0380
        /*00b2*/ 	.short	0x0024


	//----- nvinfo : EIATTR_SW_WAR
	.align		4
.L_53:
        /*00b4*/ 	.byte	0x04, 0x36
        /*00b6*/ 	.short	(.L_55 - .L_54)
.L_54:
        /*00b8*/ 	.word	0x00000008
.L_55:


//--------------------- .nv.callgraph             --------------------------
	.section	.nv.callgraph,"",@"SHT_CUDA_CALLGRAPH"
	.align	4
	.sectionentsize	8
	.align		4
        /*0000*/ 	.word	0x00000000
	.align		4
        /*0004*/ 	.word	0xffffffff
	.align		4
        /*0008*/ 	.word	0x00000000
	.align		4
        /*000c*/ 	.word	0xfffffffe
	.align		4
        /*0010*/ 	.word	0x00000000
	.align		4
        /*0014*/ 	.word	0xfffffffd
	.align		4
        /*0018*/ 	.word	0x00000000
	.align		4
        /*001c*/ 	.word	0xfffffffc


//--------------------- .text._Z4filliP4int2P6float4S1_4int4 --------------------------
	.section	.text._Z4filliP4int2P6float4S1_4int4,"ax",@progbits
	.align	128
        .global         _Z4filliP4int2P6float4S1_4int4
        .type           _Z4filliP4int2P6float4S1_4int4,@function
        .size           _Z4filliP4int2P6float4S1_4int4,(.L_x_22 - _Z4filliP4int2P6float4S1_4int4)
        .other          _Z4filliP4int2P6float4S1_4int4,@"STO_CUDA_ENTRY STV_DEFAULT"
_Z4filliP4int2P6float4S1_4int4:
.text._Z4filliP4int2P6float4S1_4int4:
[----:B------:R-:W-:Y:S01]  /*0000*/  LDC R1, c[0x0][0x37c] ;  /* 0x0000df00ff017b82 */ /* 0x000fe20000000800 */
[----:B------:R-:W0:Y:S07]  /*0010*/  S2R R3, SR_TID.X ;  /* 0x0000000000037919 */ /* 0x000e2e0000002100 */
[----:B------:R-:W0:Y:S01]  /*0020*/  S2UR UR4, SR_CTAID.X ;  /* 0x00000000000479c3 */ /* 0x000e220000002500 */
[----:B------:R-:W1:Y:S01]  /*0030*/  LDCU UR5, c[0x0][0x3b0] ;  /* 0x00007600ff0577ac */ /* 0x000e620008000800 */
[----:B------:R-:W2:Y:S06]  /*0040*/  LDCU UR6, c[0x0][0x3b8] ;  /* 0x00007700ff0677ac */ /* 0x000eac0008000800 */
[----:B------:R-:W0:Y:S02]  /*0050*/  LDC R0, c[0x0][0x360] ;  /* 0x0000d800ff007b82 */ /* 0x000e240000000800 */
[----:B0-----:R-:W-:-:S05]  /*0060*/  IMAD R0, R0, UR4, R3 ;  /* 0x0000000400007c24 */ /* 0x001fca000f8e0203 */
[----:B-1----:R-:W-:-:S04]  /*0070*/  IADD3 R3, PT, PT, R0, UR5, RZ ;  /* 0x0000000500037c10 */ /* 0x002fc8000fffe0ff */
[----:B--2---:R-:W-:-:S13]  /*0080*/  ISETP.GE.AND P0, PT, R3, UR6, PT ;  /* 0x0000000603007c0c */ /* 0x004fda000bf06270 */
[----:B------:R-:W-:Y:S05]  /*0090*/  @P0 EXIT ;  /* 0x000000000000094d */ /* 0x000fea0003800000 */
[----:B------:R-:W0:Y:S01]  /*00a0*/  LDC R0, c[0x0][0x380] ;  /* 0x0000e000ff007b82 */ /* 0x000e220000000800 */
[----:B------:R-:W0:Y:S01]  /*00b0*/  LDCU UR4, c[0x0][0x3b4] ;  /* 0x00007680ff0477ac */ /* 0x000e220008000800 */
[----:B------:R-:W1:Y:S06]  /*00c0*/  LDCU.64 UR6, c[0x0][0x358] ;  /* 0x00006b00ff0677ac */ /* 0x000e6c0008000a00 */
[----:B------:R-:W2:Y:S01]  /*00d0*/  LDC.64 R10, c[0x0][0x388] ;  /* 0x0000e200ff0a7b82 */ /* 0x000ea20000000a00 */
[----:B------:R-:W3:Y:S07]  /*00e0*/  LDCU.128 UR8, c[0x0][0x3a0] ;  /* 0x00007400ff0877ac */ /* 0x000eee0008000c00 */
[----:B------:R-:W4:Y:S01]  /*00f0*/  LDC.64 R18, c[0x0][0x390] ;  /* 0x0000e400ff127b82 */ /* 0x000f220000000a00 */
[----:B0-----:R-:W-:-:S04]  /*0100*/  IMAD R5, R0, UR4, R3 ;  /* 0x0000000400057c24 */ /* 0x001fc8000f8e0203 */
[----:B--2---:R-:W-:-:S05]  /*0110*/  IMAD.WIDE R10, R5, 0x8, R10 ;  /* 0x00000008050a7825 */ /* 0x004fca00078e020a */
[----:B-1----:R-:W2:Y:S01]  /*0120*/  LDG.E.64 R2, desc[UR6][R10.64] ;  /* 0x000000060a027981 */ /* 0x002ea2000c1e1b00 */
[----:B----4-:R-:W-:-:S03]  /*0130*/  IMAD.WIDE R18, R5, 0x10, R18 ;  /* 0x0000001005127825 */ /* 0x010fc600078e0212 */
[----:B------:R0:W-:Y:S04]  /*0140*/  STG.E.64 desc[UR6][R10.64], RZ ;  /* 0x000000ff0a007986 */ /* 0x0001e8000c101b06 */
[----:B------:R-:W4:Y:S01]  /*0150*/  LDG.E.128 R4, desc[UR6][R18.64] ;  /* 0x0000000612047981 */ /* 0x000f22000c1e1d00 */
[----:B------:R-:W-:Y:S01]  /*0160*/  UIADD3 UR4, UPT, UPT, UR4, 0x1, URZ ;  /* 0x0000000104047890 */ /* 0x000fe2000fffe0ff */
[----:B--2---:R-:W-:Y:S02]  /*0170*/  IABS R8, R2 ;  /* 0x0000000200087213 */ /* 0x004fe40000000000 */
[----:B------:R-:W1:Y:S02]  /*0180*/  LDC R2, c[0x0][0x3bc] ;  /* 0x0000ef00ff027b82 */ /* 0x000e640000000800 */
[----:B------:R-:W-:-:S05]  /*0190*/  I2FP.F32.S32 R8, R8 ;  /* 0x0000000800087245 */ /* 0x000fca0000201400 */
[----:B---3--:R-:W-:-:S04]  /*01a0*/  FMUL R8, R8, UR11 ;  /* 0x0000000b08087c20 */ /* 0x008fc80008400000 */
[----:B------:R-:W-:-:S04]  /*01b0*/  FMUL R8, R8, 1.52587890625e-05 ;  /* 0x3780000008087820 */ /* 0x000fc80000400000 */
[----:B------:R-:W-:-:S04]  /*01c0*/  FADD R9, -R8, 1 ;  /* 0x3f80000008097421 */ /* 0x000fc80000000100 */
[C---:B----4-:R-:W-:Y:S01]  /*01d0*/  FMUL R13, R9.reuse, R4 ;  /* 0x00000004090d7220 */ /* 0x050fe20000400000 */
[C---:B------:R-:W-:Y:S01]  /*01e0*/  FMUL R5, R9.reuse, R5 ;  /* 0x0000000509057220 */ /* 0x040fe20000400000 */
[C---:B------:R-:W-:Y:S01]  /*01f0*/  FMUL R15, R9.reuse, R6 ;  /* 0x00000006090f7220 */ /* 0x040fe20000400000 */
[----:B------:R-:W-:Y:S01]  /*0200*/  FMUL R7, R9, R7 ;  /* 0x0000000709077220 */ /* 0x000fe20000400000 */
[----:B------:R-:W-:Y:S01]  /*0210*/  FFMA R4, R8, UR8, R13 ;  /* 0x0000000808047c23 */ /* 0x000fe2000800000d */
[----:B-1----:R-:W-:Y:S01]  /*0220*/  ISETP.LE.AND P0, PT, R2, UR4, PT ;  /* 0x0000000402007c0c */ /* 0x002fe2000bf03270 */
[C---:B------:R-:W-:Y:S01]  /*0230*/  FFMA R5, R8.reuse, UR9, R5 ;  /* 0x0000000908057c23 */ /* 0x040fe20008000005 */
[C---:B------:R-:W-:Y:S01]  /*0240*/  FFMA R6, R8.reuse, UR10, R15 ;  /* 0x0000000a08067c23 */ /* 0x040fe2000800000f */
[----:B------:R-:W-:-:S05]  /*0250*/  FFMA R7, R8, UR11, R7 ;  /* 0x0000000b08077c23 */ /* 0x000fca0008000007 */
[----:B------:R0:W-:Y:S05]  /*0260*/  STG.E.128 desc[UR6][R18.64], R4 ;  /* 0x0000000412007986 */ /* 0x0001ea000c101d06 */
[----:B------:R-:W-:Y:S05]  /*0270*/  @P0 EXIT ;  /* 0x000000000000094d */ /* 0x000fea0003800000 */
[----:B0-----:R-:W-:Y:S02]  /*0280*/  IADD3 R4, PT, PT, R2, -UR4, RZ ;  /* 0x8000000402047c10 */ /* 0x001fe4000fffe0ff */
[----:B------:R-:W-:Y:S02]  /*0290*/  PLOP3.LUT P0, PT, PT, PT, PT, 0x80, 0x8 ;  /* 0x000000000008781c */ /* 0x000fe40003f0f070 */
[----:B------:R-:W-:-:S13]  /*02a0*/  ISETP.GT.AND P1, PT, R4, 0x3, PT ;  /* 0x000000030400780c */ /* 0x000fda0003f24270 */
[----:B------:R-:W-:Y:S05]  /*02b0*/  @!P1 BRA `(.L_x_0) ;  /* 0x0000000400649947 */ /* 0x000fea0003800000 */
[----:B------:R-:W-:Y:S02]  /*02c0*/  PLOP3.LUT P0, PT, PT, PT, PT, 0x8, 0x80 ;  /* 0x000000000080781c */ /* 0x000fe40003f0e170 */
[----:B------:R-:W-:-:S11]  /*02d0*/  IADD3 R16, PT, PT, R2, -0x3, RZ ;  /* 0xfffffffd02107810 */ /* 0x000fd60007ffe0ff */
.L_x_1:
[----:B------:R-:W-:-:S05]  /*02e0*/  IMAD.WIDE R12, R0, 0x8, R10 ;  /* 0x00000008000c7825 */ /* 0x000fca00078e020a */
[----:B------:R-:W2:Y:S01]  /*02f0*/  LDG.E.64 R14, desc[UR6][R12.64] ;  /* 0x000000060c0e7981 */ /* 0x000ea2000c1e1b00 */
[----:B------:R-:W-:-:S03]  /*0300*/  IMAD.WIDE R20, R0, 0x10, R18 ;  /* 0x0000001000147825 */ /* 0x000fc600078e0212 */
[----:B------:R0:W-:Y:S04]  /*0310*/  STG.E.64 desc[UR6][R12.64], RZ ;  /* 0x000000ff0c007986 */ /* 0x0001e8000c101b06 */
[----:B-1----:R-:W3:Y:S01]  /*0320*/  LDG.E.128 R4, desc[UR6][R20.64] ;  /* 0x0000000614047981 */ /* 0x002ee2000c1e1d00 */
[----:B------:R-:W-:-:S04]  /*0330*/  IMAD.WIDE R18, R0, 0x8, R12 ;  /* 0x0000000800127825 */ /* 0x000fc800078e020c */
[----:B------:R-:W-:Y:S01]  /*0340*/  IMAD.WIDE R24, R0, 0x10, R20 ;  /* 0x0000001000187825 */ /* 0x000fe200078e0214 */
[----:B--2---:R-:W-:-:S04]  /*0350*/  IADD3 R14, PT, PT, R14, R3, RZ ;  /* 0x000000030e0e7210 */ /* 0x004fc80007ffe0ff */
[----:B------:R-:W-:-:S04]  /*0360*/  IABS R8, R14 ;  /* 0x0000000e00087213 */ /* 0x000fc80000000000 */
[----:B------:R-:W-:-:S05]  /*0370*/  I2FP.F32.S32 R8, R8 ;  /* 0x0000000800087245 */ /* 0x000fca0000201400 */
[----:B------:R-:W-:-:S04]  /*0380*/  FMUL R8, R8, UR11 ;  /* 0x0000000b08087c20 */ /* 0x000fc80008400000 */
[----:B------:R-:W-:-:S04]  /*0390*/  FMUL R11, R8, 1.52587890625e-05 ;  /* 0x37800000080b7820 */ /* 0x000fc80000400000 */
[----:B------:R-:W-:-:S04]  /*03a0*/  FADD R8, -R11, 1 ;  /* 0x3f8000000b087421 */ /* 0x000fc80000000100 */
[C---:B---3--:R-:W-:Y:S01]  /*03b0*/  FMUL R10, R8.reuse, R5 ;  /* 0x00000005080a7220 */ /* 0x048fe20000400000 */
[C---:B------:R-:W-:Y:S01]  /*03c0*/  FMUL R4, R8.reuse, R4 ;  /* 0x0000000408047220 */ /* 0x040fe20000400000 */
[C---:B------:R-:W-:Y:S01]  /*03d0*/  FMUL R6, R8.reuse, R6 ;  /* 0x0000000608067220 */ /* 0x040fe20000400000 */
[----:B------:R-:W-:Y:S01]  /*03e0*/  FMUL R14, R8, R7 ;  /* 0x00000007080e7220 */ /* 0x000fe20000400000 */
[C---:B------:R-:W-:Y:S01]  /*03f0*/  FFMA R9, R11.reuse, UR9, R10 ;  /* 0x000000090b097c23 */ /* 0x040fe2000800000a */
[C---:B------:R-:W-:Y:S01]  /*0400*/  FFMA R8, R11.reuse, UR8, R4 ;  /* 0x000000080b087c23 */ /* 0x040fe20008000004 */
[C---:B------:R-:W-:Y:S01]  /*0410*/  FFMA R10, R11.reuse, UR10, R6 ;  /* 0x0000000a0b0a7c23 */ /* 0x040fe20008000006 */
[----:B------:R-:W-:-:S05]  /*0420*/  FFMA R11, R11, UR11, R14 ;  /* 0x0000000b0b0b7c23 */ /* 0x000fca000800000e */
[----:B------:R1:W-:Y:S04]  /*0430*/  STG.E.128 desc[UR6][R20.64], R8 ;  /* 0x0000000814007986 */ /* 0x0003e8000c101d06 */
[----:B0-----:R-:W2:Y:S04]  /*0440*/  LDG.E.64 R12, desc[UR6][R18.64] ;  /* 0x00000006120c7981 */ /* 0x001ea8000c1e1b00 */
[----:B------:R-:W-:Y:S04]  /*0450*/  STG.E.64 desc[UR6][R18.64], RZ ;  /* 0x000000ff12007986 */ /* 0x000fe8000c101b06 */
[----:B------:R-:W3:Y:S01]  /*0460*/  LDG.E.128 R4, desc[UR6][R24.64] ;  /* 0x0000000618047981 */ /* 0x000ee2000c1e1d00 */
[----:B------:R-:W-:Y:S01]  /*0470*/  IADD3 R15, PT, PT, R15, R3, RZ ;  /* 0x000000030f0f7210 */ /* 0x000fe20007ffe0ff */
[----:B------:R-:W-:-:S03]  /*0480*/  IMAD.WIDE R26, R0, 0x10, R24 ;  /* 0x00000010001a7825 */ /* 0x000fc600078e0218 */
[----:B--2---:R-:W-:-:S04]  /*0490*/  IADD3 R12, PT, PT, R15, R12, RZ ;  /* 0x0000000c0f0c7210 */ /* 0x004fc80007ffe0ff */
[----:B------:R-:W-:-:S04]  /*04a0*/  IABS R3, R12 ;  /* 0x0000000c00037213 */ /* 0x000fc80000000000 */
[----:B------:R-:W-:-:S05]  /*04b0*/  I2FP.F32.S32 R3, R3 ;  /* 0x0000000300037245 */ /* 0x000fca0000201400 */
[----:B------:R-:W-:-:S04]  /*04c0*/  FMUL R3, R3, UR11 ;  /* 0x0000000b03037c20 */ /* 0x000fc80008400000 */
[----:B------:R-:W-:-:S04]  /*04d0*/  FMUL R3, R3, 1.52587890625e-05 ;  /* 0x3780000003037820 */ /* 0x000fc80000400000 */
[----:B-1----:R-:W-:-:S04]  /*04e0*/  FADD R8, -R3, 1 ;  /* 0x3f80000003087421 */ /* 0x002fc80000000100 */
[C---:B---3--:R-:W-:Y:S01]  /*04f0*/  FMUL R4, R8.reuse, R4 ;  /* 0x0000000408047220 */ /* 0x048fe20000400000 */
[C---:B------:R-:W-:Y:S01]  /*0500*/  FMUL R10, R8.reuse, R5 ;  /* 0x00000005080a7220 */ /* 0x040fe20000400000 */
[C---:B------:R-:W-:Y:S01]  /*0510*/  FMUL R6, R8.reuse, R6 ;  /* 0x0000000608067220 */ /* 0x040fe20000400000 */
[----:B------:R-:W-:Y:S01]  /*0520*/  FMUL R8, R8, R7 ;  /* 0x0000000708087220 */ /* 0x000fe20000400000 */
[C---:B------:R-:W-:Y:S01]  /*0530*/  FFMA R4, R3.reuse, UR8, R4 ;  /* 0x0000000803047c23 */ /* 0x040fe20008000004 */
[C---:B------:R-:W-:Y:S01]  /*0540*/  FFMA R5, R3.reuse, UR9, R10 ;  /* 0x0000000903057c23 */ /* 0x040fe2000800000a */
[C---:B------:R-:W-:Y:S01]  /*0550*/  FFMA R6, R3.reuse, UR10, R6 ;  /* 0x0000000a03067c23 */ /* 0x040fe20008000006 */
[----:B------:R-:W-:Y:S01]  /*0560*/  FFMA R7, R3, UR11, R8 ;  /* 0x0000000b03077c23 */ /* 0x000fe20008000008 */
[----:B------:R-:W-:-:S04]  /*0570*/  IMAD.WIDE R10, R0, 0x8, R18 ;  /* 0x00000008000a7825 */ /* 0x000fc800078e0212 */
[----:B------:R-:W-:Y:S04]  /*0580*/  STG.E.128 desc[UR6][R24.64], R4 ;  /* 0x0000000418007986 */ /* 0x000fe8000c101d06 */
[----:B------:R0:W2:Y:S04]  /*0590*/  LDG.E.64 R8, desc[UR6][R10.64] ;  /* 0x000000060a087981 */ /* 0x0000a8000c1e1b00 */
[----:B------:R0:W-:Y:S04]  /*05a0*/  STG.E.64 desc[UR6][R10.64], RZ ;  /* 0x000000ff0a007986 */ /* 0x0001e8000c101b06 */
[----:B------:R-:W3:Y:S01]  /*05b0*/  LDG.E.128 R20, desc[UR6][R26.64] ;  /* 0x000000061a147981 */ /* 0x000ee2000c1e1d00 */
[----:B------:R-:W-:Y:S01]  /*05c0*/  IADD3 R3, PT, PT, R15, R13, RZ ;  /* 0x0000000d0f037210 */ /* 0x000fe20007ffe0ff */
[----:B0-----:R-:W-:-:S04]  /*05d0*/  IMAD.WIDE R10, R0, 0x8, R10 ;  /* 0x00000008000a7825 */ /* 0x001fc800078e020a */
        /* <DEDUP_REMOVED lines=16> */
[----:B------:R-:W2:Y:S04]  /*06e0*/  LDG.E.64 R20, desc[UR6][R10.64] ;  /* 0x000000060a147981 */ /* 0x000ea8000c1e1b00 */
[----:B------:R1:W-:Y:S04]  /*06f0*/  STG.E.64 desc[UR6][R10.64], RZ ;  /* 0x000000ff0a007986 */ /* 0x0003e8000c101b06 */
[----:B------:R-:W0:Y:S01]  /*0700*/  LDG.E.128 R4, desc[UR6][R18.64] ;  /* 0x0000000612047981 */ /* 0x000e22000c1e1d00 */
[----:B------:R-:W-:Y:S01]  /*0710*/  IADD3 R3, PT, PT, R3, R9, RZ ;  /* 0x0000000903037210 */ /* 0x000fe20007ffe0ff */
[----:B------:R-:W-:-:S06]  /*0720*/  UIADD3 UR4, UPT, UPT, UR4, 0x4, URZ ;  /* 0x0000000404047890 */ /* 0x000fcc000fffe0ff */
[----:B------:R-:W-:Y:S02]  /*0730*/  ISETP.LE.AND P1, PT, R16, UR4, PT ;  /* 0x0000000410007c0c */ /* 0x000fe4000bf23270 */
[C---:B--2---:R-:W-:Y:S02]  /*0740*/  IADD3 R20, PT, PT, R3.reuse, R20, RZ ;  /* 0x0000001403147210 */ /* 0x044fe40007ffe0ff */
[----:B------:R-:W-:Y:S02]  /*0750*/  IADD3 R3, PT, PT, R3, R21, RZ ;  /* 0x0000001503037210 */ /* 0x000fe40007ffe0ff */
[----:B------:R-:W-:-:S04]  /*0760*/  IABS R8, R20 ;  /* 0x0000001400087213 */ /* 0x000fc80000000000 */
[----:B------:R-:W-:-:S05]  /*0770*/  I2FP.F32.S32 R8, R8 ;  /* 0x0000000800087245 */ /* 0x000fca0000201400 */
[----:B------:R-:W-:-:S04]  /*0780*/  FMUL R8, R8, UR11 ;  /* 0x0000000b08087c20 */ /* 0x000fc80008400000 */
[----:B------:R-:W-:-:S04]  /*0790*/  FMUL R8, R8, 1.52587890625e-05 ;  /* 0x3780000008087820 */ /* 0x000fc80000400000 */
[----:B------:R-:W-:-:S04]  /*07a0*/  FADD R9, -R8, 1 ;  /* 0x3f80000008097421 */ /* 0x000fc80000000100 */
[C---:B0-----:R-:W-:Y:S01]  /*07b0*/  FMUL R13, R9.reuse, R4 ;  /* 0x00000004090d7220 */ /* 0x041fe20000400000 */
[C---:B------:R-:W-:Y:S01]  /*07c0*/  FMUL R5, R9.reuse, R5 ;  /* 0x0000000509057220 */ /* 0x040fe20000400000 */
[C---:B------:R-:W-:Y:S01]  /*07d0*/  FMUL R15, R9.reuse, R6 ;  /* 0x00000006090f7220 */ /* 0x040fe20000400000 */
[----:B------:R-:W-:Y:S01]  /*07e0*/  FMUL R7, R9, R7 ;  /* 0x0000000709077220 */ /* 0x000fe20000400000 */
[C---:B------:R-:W-:Y:S01]  /*07f0*/  FFMA R4, R8.reuse, UR8, R13 ;  /* 0x0000000808047c23 */ /* 0x040fe2000800000d */
[C---:B------:R-:W-:Y:S01]  /*0800*/  FFMA R5, R8.reuse, UR9, R5 ;  /* 0x0000000908057c23 */ /* 0x040fe20008000005 */
[C---:B------:R-:W-:Y:S01]  /*0810*/  FFMA R6, R8.reuse, UR10, R15 ;  /* 0x0000000a08067c23 */ /* 0x040fe2000800000f */
[----:B------:R-:W-:-:S05]  /*0820*/  FFMA R7, R8, UR11, R7 ;  /* 0x0000000b08077c23 */ /* 0x000fca0008000007 */
[----:B------:R1:W-:Y:S01]  /*0830*/  STG.E.128 desc[UR6][R18.64], R4 ;  /* 0x0000000412007986 */ /* 0x0003e2000c101d06 */
[----:B------:R-:W-:Y:S05]  /*0840*/  @!P1 BRA `(.L_x_1) ;  /* 0xfffffff800a49947 */ /* 0x000fea000383ffff */
.L_x_0:
[----:B-1----:R-:W-:-:S04]  /*0850*/  IADD3 R4, PT, PT, R2, -UR4, RZ ;  /* 0x8000000402047c10 */ /* 0x002fc8000fffe0ff */
[----:B------:R-:W-:-:S13]  /*0860*/  ISETP.GT.AND P1, PT, R4, 0x1, PT ;  /* 0x000000010400780c */ /* 0x000fda0003f24270 */
[----:B------:R-:W-:Y:S05]  /*0870*/  @!P1 BRA `(.L_x_2) ;  /* 0x0000000000b09947 */ /* 0x000fea0003800000 */
[----:B------:R-:W-:-:S05]  /*0880*/  IMAD.WIDE R10, R0, 0x8, R10 ;  /* 0x00000008000a7825 */ /* 0x000fca00078e020a */
[----:B------:R0:W2:Y:S01]  /*0890*/  LDG.E.64 R8, desc[UR6][R10.64] ;  /* 0x000000060a087981 */ /* 0x0000a2000c1e1b00 */
[----:B------:R-:W-:-:S03]  /*08a0*/  IMAD.WIDE R16, R0, 0x10, R18 ;  /* 0x0000001000107825 */ /* 0x000fc600078e0212 */
[----:B------:R0:W-:Y:S04]  /*08b0*/  STG.E.64 desc[UR6][R10.64], RZ ;  /* 0x000000ff0a007986 */ /* 0x0001e8000c101b06 */
[----:B------:R-:W3:Y:S01]  /*08c0*/  LDG.E.128 R4, desc[UR6][R16.64] ;  /* 0x0000000610047981 */ /* 0x000ee2000c1e1d00 */
        /* <DEDUP_REMOVED lines=21> */
[----:B------:R-:W-:Y:S01]  /*0a20*/  UIADD3 UR4, UPT, UPT, UR4, 0x2, URZ ;  /* 0x0000000204047890 */ /* 0x000fe2000fffe0ff */
[----:B------:R-:W-:-:S02]  /*0a30*/  PLOP3.LUT P0, PT, PT, PT, PT, 0x8, 0x80 ;  /* 0x000000000080781c */ /* 0x000fc40003f0e170 */
        /* <DEDUP_REMOVED lines=15> */
[----:B------:R1:W-:Y:S02]  /*0b30*/  STG.E.128 desc[UR6][R18.64], R4 ;  /* 0x0000000412007986 */ /* 0x0003e4000c101d06 */
.L_x_2:
[----:B------:R-:W-:-:S13]  /*0b40*/  ISETP.LE.AND P1, PT, R2, UR4, PT ;  /* 0x0000000402007c0c */ /* 0x000fda000bf23270 */
[----:B------:R-:W-:Y:S05]  /*0b50*/  @!P0 EXIT P1 ;  /* 0x000000000000894d */ /* 0x000fea0000800000 */
[----:B-1----:R-:W-:-:S05]  /*0b60*/  IMAD.WIDE R10, R0, 0x8, R10 ;  /* 0x00000008000a7825 */ /* 0x002fca00078e020a */
[----:B------:R-:W2:Y:S01]  /*0b70*/  LDG.E R2, desc[UR6][R10.64] ;  /* 0x000000060a027981 */ /* 0x000ea2000c1e1900 */
[----:B------:R-:W-:-:S03]  /*0b80*/  IMAD.WIDE R18, R0, 0x10, R18 ;  /* 0x0000001000127825 */ /* 0x000fc600078e0212 */
[----:B------:R-:W-:Y:S04]  /*0b90*/  STG.E.64 desc[UR6][R10.64], RZ ;  /* 0x000000ff0a007986 */ /* 0x000fe8000c101b06 */
[----:B------:R-:W3:Y:S01]  /*0ba0*/  LDG.E.128 R4, desc[UR6][R18.64] ;  /* 0x0000000612047981 */ /* 0x000ee2000c1e1d00 */
        /* <DEDUP_REMOVED lines=14> */
[----:B------:R-:W-:Y:S01]  /*0c90*/  STG.E.128 desc[UR6][R18.64], R4 ;  /* 0x0000000412007986 */ /* 0x000fe2000c101d06 */
[----:B------:R-:W-:Y:S05]  /*0ca0*/  EXIT ;  /* 0x000000000000794d */ /* 0x000fea0003800000 */
.L_x_3:
[----:B------:R-:W-:-:S00]  /*0cb0*/  BRA `(.L_x_3) ;  /* 0xfffffffc00fc7947 */ /* 0x000fc0000383ffff */
[----:B------:R-:W-:-:S00]  /*0cc0*/  NOP ;  /* 0x0000000000007918 */ /* 0x000fc00000000000 */
        /* <DEDUP_REMOVED lines=11> */
.L_x_22:


//--------------------- .text._Z4pathiiPiPK6float2iii --------------------------
	.section	.text._Z4pathiiPiPK6float2iii,"ax",@progbits
	.align	128
        .global         _Z4pathiiPiPK6float2iii
        .type           _Z4pathiiPiPK6float2iii,@function
        .size           _Z4pathiiPiPK6float2iii,(.L_x_21 - _Z4pathiiPiPK6float2iii)
        .other          _Z4pathiiPiPK6float2iii,@"STO_CUDA_ENTRY STV_DEFAULT"
_Z4pathiiPiPK6float2iii:
.text._Z4pathiiPiPK6float2iii:
[----:B------:R-:W-:Y:S01]  /*0000*/  LDC R1, c[0x0][0x37c] ;  /* 0x0000df00ff017b82 */ /* 0x000fe20000000800 */
[----:B------:R-:W0:Y:S07]  /*0010*/  S2R R3, SR_TID.X ;  /* 0x0000000000037919 */ /* 0x000e2e0000002100 */
[----:B------:R-:W0:Y:S01]  /*0020*/  S2UR UR4, SR_CTAID.X ;  /* 0x00000000000479c3 */ /* 0x000e220000002500 */
[----:B------:R-:W1:Y:S07]  /*0030*/  LDCU.64 UR6, c[0x0][0x398] ;  /* 0x00007300ff0677ac */ /* 0x000e6e0008000a00 */
[----:B------:R-:W0:Y:S02]  /*0040*/  LDC R0, c[0x0][0x360] ;  /* 0x0000d800ff007b82 */ /* 0x000e240000000800 */
[----:B0-----:R-:W-:-:S04]  /*0050*/  IMAD R0, R0, UR4, R3 ;  /* 0x0000000400007c24 */ /* 0x001fc8000f8e0203 */
[----:B-1----:R-:W-:-:S05]  /*0060*/  VIADD R5, R0, UR6 ;  /* 0x0000000600057c36 */ /* 0x002fca0008000000 */
[----:B------:R-:W-:-:S13]  /*0070*/  ISETP.GE.AND P0, PT, R5, UR7, PT ;  /* 0x0000000705007c0c */ /* 0x000fda000bf06270 */
[----:B------:R-:W-:Y:S05]  /*0080*/  @P0 EXIT ;  /* 0x000000000000094d */ /* 0x000fea0003800000 */
[----:B------:R-:W0:Y:S01]  /*0090*/  LDC.64 R2, c[0x0][0x390] ;  /* 0x0000e400ff027b82 */ /* 0x000e220000000a00 */
[----:B------:R-:W1:Y:S01]  /*00a0*/  LDCU.64 UR6, c[0x0][0x358] ;  /* 0x00006b00ff0677ac */ /* 0x000e620008000a00 */
[----:B------:R-:W2:Y:S01]  /*00b0*/  LDCU.64 UR4, c[0x0][0x380] ;  /* 0x00007000ff0477ac */ /* 0x000ea20008000a00 */
[----:B0-----:R-:W-:-:S05]  /*00c0*/  IMAD.WIDE R2, R5, 0x8, R2 ;  /* 0x0000000805027825 */ /* 0x001fca00078e0202 */
[----:B-1----:R-:W3:Y:S04]  /*00d0*/  LDG.E.64 R6, desc[UR6][R2.64] ;  /* 0x0000000602067981 */ /* 0x002ee8000c1e1b00 */
[----:B------:R-:W4:Y:S01]  /*00e0*/  LDG.E.64 R4, desc[UR6][R2.64+0x8] ;  /* 0x0000080602047981 */ /* 0x000f22000c1e1b00 */
[----:B--2---:R-:W-:Y:S02]  /*00f0*/  I2FP.F32.S32 R9, UR4 ;  /* 0x0000000400097c45 */ /* 0x004fe40008201400 */
[----:B------:R-:W-:-:S03]  /*0100*/  I2FP.F32.S32 R0, UR5 ;  /* 0x0000000500007c45 */ /* 0x000fc60008201400 */
[--C-:B---3--:R-:W-:Y:S02]  /*0110*/  FADD R11, -R6, R9.reuse ;  /* 0x00000009060b7221 */ /* 0x108fe40000000100 */
[--C-:B------:R-:W-:Y:S01]  /*0120*/  FADD R12, -R7, R0.reuse ;  /* 0x00000000070c7221 */ /* 0x100fe20000000100 */
[C---:B----4-:R-:W-:Y:S01]  /*0130*/  FADD R9, -R4.reuse, R9 ;  /* 0x0000000904097221 */ /* 0x050fe20000000100 */
[----:B------:R-:W-:Y:S01]  /*0140*/  FSETP.GEU.AND P0, PT, R4, R6, PT ;  /* 0x000000060400720b */ /* 0x000fe20003f0e000 */
[C---:B------:R-:W-:Y:S01]  /*0150*/  FADD R0, -R5.reuse, R0 ;  /* 0x0000000005007221 */ /* 0x040fe20000000100 */
[----:B------:R-:W-:Y:S02]  /*0160*/  FSETP.GEU.AND P1, PT, R5, R7, PT ;  /* 0x000000070500720b */ /* 0x000fe40003f2e000 */
[----:B------:R-:W-:Y:S02]  /*0170*/  FSEL R8, R9, R4, !P0 ;  /* 0x0000000409087208 */ /* 0x000fe40004000000 */
[----:B------:R-:W-:-:S02]  /*0180*/  FSEL R11, R11, R6, !P0 ;  /* 0x000000060b0b7208 */ /* 0x000fc40004000000 */
[----:B------:R-:W-:Y:S02]  /*0190*/  FSEL R9, R0, R5, !P1 ;  /* 0x0000000500097208 */ /* 0x000fe40004800000 */
[----:B------:R-:W-:Y:S02]  /*01a0*/  FSEL R12, R12, R7, !P1 ;  /* 0x000000070c0c7208 */ /* 0x000fe40004800000 */
[----:B------:R-:W-:Y:S02]  /*01b0*/  FSETP.EQ.AND P1, PT, R11, R8, PT ;  /* 0x000000080b00720b */ /* 0x000fe40003f22000 */
[----:B------:R-:W-:-:S13]  /*01c0*/  FSETP.NEU.AND P0, PT, R12, R9, PT ;  /* 0x000000090c00720b */ /* 0x000fda0003f0d000 */
[----:B------:R-:W-:Y:S05]  /*01d0*/  @!P0 EXIT P1 ;  /* 0x000000000000894d */ /* 0x000fea0000800000 */
[----:B------:R-:W-:Y:S01]  /*01e0*/  FADD R3, R8, -R11 ;  /* 0x8000000b08037221 */ /* 0x000fe20000000000 */
[----:B------:R-:W-:Y:S01]  /*01f0*/  FADD R0, R9, -R12 ;  /* 0x8000000c09007221 */ /* 0x000fe20000000000 */
[----:B------:R-:W-:Y:S02]  /*0200*/  BSSY.RECONVERGENT B0, `(.L_x_4) ;  /* 0x000000d000007945 */ /* 0x000fe40003800200 */
[----:B------:R-:W0:Y:S08]  /*0210*/  MUFU.RCP R2, R3 ;  /* 0x0000000300027308 */ /* 0x000e300000001000 */
[----:B------:R-:W1:Y:S01]  /*0220*/  FCHK P0, R0, R3 ;  /* 0x0000000300007302 */ /* 0x000e620000000000 */
[----:B0-----:R-:W-:-:S04]  /*0230*/  FFMA R13, -R3, R2, 1 ;  /* 0x3f800000030d7423 */ /* 0x001fc80000000102 */
[----:B------:R-:W-:-:S04]  /*0240*/  FFMA R13, R2, R13, R2 ;  /* 0x0000000d020d7223 */ /* 0x000fc80000000002 */
[----:B------:R-:W-:-:S04]  /*0250*/  FFMA R10, R0, R13, RZ ;  /* 0x0000000d000a7223 */ /* 0x000fc800000000ff */
[----:B------:R-:W-:-:S04]  /*0260*/  FFMA R2, -R3, R10, R0 ;  /* 0x0000000a03027223 */ /* 0x000fc80000000100 */
[----:B------:R-:W-:Y:S01]  /*0270*/  FFMA R10, R13, R2, R10 ;  /* 0x000000020d0a7223 */ /* 0x000fe2000000000a */
[----:B-1----:R-:W-:Y:S06]  /*0280*/  @!P0 BRA `(.L_x_5) ;  /* 0x0000000000108947 */ /* 0x002fec0003800000 */
[----:B------:R-:W-:Y:S01]  /*0290*/  IMAD.MOV.U32 R2, RZ, RZ, R0 ;  /* 0x000000ffff027224 */ /* 0x000fe200078e0000 */
[----:B------:R-:W-:-:S07]  /*02a0*/  MOV R14, 0x2c0 ;  /* 0x000002c0000e7802 */ /* 0x000fce0000000f00 */
[----:B------:R-:W-:Y:S05]  /*02b0*/  CALL.REL.NOINC `($__internal_0_$__cuda_sm3x_div_rn_noftz_f32_slowpath) ;  /* 0x0000000400007944 */ /* 0x000fea0003c00000 */
[----:B------:R-:W-:-:S07]  /*02c0*/  IMAD.MOV.U32 R10, RZ, RZ, R2 ;  /* 0x000000ffff0a7224 */ /* 0x000fce00078e0002 */
.L_x_5:
[----:B------:R-:W-:Y:S05]  /*02d0*/  BSYNC.RECONVERGENT B0 ;  /* 0x0000000000007941 */ /* 0x000fea0003800200 */
.L_x_4:
[----:B------:R-:W0:Y:S01]  /*02e0*/  MUFU.RCP R13, R0 ;  /* 0x00000000000d7308 */ /* 0x000e220000001000 */
[----:B------:R-:W1:Y:S01]  /*02f0*/  LDCU UR4, c[0x0][0x384] ;  /* 0x00007080ff0477ac */ /* 0x000e620008000800 */
[----:B------:R-:W-:Y:S06]  /*0300*/  BSSY.RECONVERGENT B0, `(.L_x_6) ;  /* 0x000000e000007945 */ /* 0x000fec0003800200 */
[----:B------:R-:W2:Y:S01]  /*0310*/  FCHK P0, R3, R0 ;  /* 0x0000000003007302 */ /* 0x000ea20000000000 */
[----:B0-----:R-:W-:Y:S01]  /*0320*/  FFMA R2, -R0, R13, 1 ;  /* 0x3f80000000027423 */ /* 0x001fe2000000010d */
[----:B-1----:R-:W-:-:S03]  /*0330*/  UIADD3 UR4, UPT, UPT, UR4, -0x1, URZ ;  /* 0xffffffff04047890 */ /* 0x002fc6000fffe0ff */
[----:B------:R-:W-:-:S04]  /*0340*/  FFMA R2, R13, R2, R13 ;  /* 0x000000020d027223 */ /* 0x000fc8000000000d */
[----:B------:R-:W-:-:S04]  /*0350*/  FFMA R13, R3, R2, RZ ;  /* 0x00000002030d7223 */ /* 0x000fc800000000ff */
[----:B------:R-:W-:-:S04]  /*0360*/  FFMA R14, -R0, R13, R3 ;  /* 0x0000000d000e7223 */ /* 0x000fc80000000103 */
[----:B------:R-:W-:Y:S01]  /*0370*/  FFMA R14, R2, R14, R13 ;  /* 0x0000000e020e7223 */ /* 0x000fe2000000000d */
[----:B--2---:R-:W-:Y:S06]  /*0380*/  @!P0 BRA `(.L_x_7) ;  /* 0x0000000000148947 */ /* 0x004fec0003800000 */
[----:B------:R-:W-:Y:S01]  /*0390*/  IMAD.MOV.U32 R2, RZ, RZ, R3 ;  /* 0x000000ffff027224 */ /* 0x000fe200078e0003 */
[----:B------:R-:W-:Y:S01]  /*03a0*/  MOV R14, 0x3d0 ;  /* 0x000003d0000e7802 */ /* 0x000fe20000000f00 */
[----:B------:R-:W-:-:S07]  /*03b0*/  IMAD.MOV.U32 R3, RZ, RZ, R0 ;  /* 0x000000ffff037224 */ /* 0x000fce00078e0000 */
[----:B------:R-:W-:Y:S05]  /*03c0*/  CALL.REL.NOINC `($__internal_0_$__cuda_sm3x_div_rn_noftz_f32_slowpath) ;  /* 0x0000000000bc7944 */ /* 0x000fea0003c00000 */
[----:B------:R-:W-:-:S07]  /*03d0*/  IMAD.MOV.U32 R14, RZ, RZ, R2 ;  /* 0x000000ffff0e7224 */ /* 0x000fce00078e0002 */
.L_x_7:
[----:B------:R-:W-:Y:S05]  /*03e0*/  BSYNC.RECONVERGENT B0 ;  /* 0x0000000000007941 */ /* 0x000fea0003800200 */
.L_x_6:
[----:B------:R-:W0:Y:S01]  /*03f0*/  LDC R0, c[0x0][0x380] ;  /* 0x0000e000ff007b82 */ /* 0x000e220000000800 */
[----:B------:R-:W-:Y:S02]  /*0400*/  FSETP.GEU.AND P1, PT, R5, R7, PT ;  /* 0x000000070500720b */ /* 0x000fe40003f2e000 */
[----:B------:R-:W-:-:S05]  /*0410*/  FSETP.GEU.AND P2, PT, R4, R6, PT ;  /* 0x000000060400720b */ /* 0x000fca0003f4e000 */
[----:B------:R-:W1:Y:S08]  /*0420*/  LDC.64 R2, c[0x0][0x388] ;  /* 0x0000e200ff027b82 */ /* 0x000e700000000a00 */
.L_x_8:
[----:B--2---:R-:W2:Y:S02]  /*0430*/  F2I.TRUNC.NTZ R7, R11 ;  /* 0x0000000b00077305 */ /* 0x004ea4000020f100 */
[----:B--2---:R-:W-:-:S04]  /*0440*/  VIMNMX R7, PT, PT, RZ, R7, !PT ;  /* 0x00000007ff077248 */ /* 0x004fc80007fe0100 */
[----:B0-----:R-:W-:-:S13]  /*0450*/  ISETP.GE.AND P0, PT, R7, R0, PT ;  /* 0x000000000700720c */ /* 0x001fda0003f06270 */
[----:B------:R-:W-:Y:S05]  /*0460*/  @P0 EXIT ;  /* 0x000000000000094d */ /* 0x000fea0003800000 */
[----:B------:R-:W0:Y:S01]  /*0470*/  F2I.TRUNC.NTZ R4, R12 ;  /* 0x0000000c00047305 */ /* 0x000e22000020f100 */
[----:B------:R-:W-:-:S05]  /*0480*/  VIADD R5, R7, 0x1 ;  /* 0x0000000107057836 */ /* 0x000fca0000000000 */
[----:B------:R-:W-:-:S04]  /*0490*/  I2FP.F32.U32 R5, R5 ;  /* 0x0000000500057245 */ /* 0x000fc80000201000 */
[----:B------:R-:W-:Y:S01]  /*04a0*/  FSETP.GT.AND P0, PT, R8, R5, PT ;  /* 0x000000050800720b */ /* 0x000fe20003f04000 */
[----:B------:R-:W-:Y:S01]  /*04b0*/  FADD R13, R5, -R11 ;  /* 0x8000000b050d7221 */ /* 0x000fe20000000000 */
[----:B0-----:R-:W-:-:S03]  /*04c0*/  VIADD R6, R4, 0x1 ;  /* 0x0000000104067836 */ /* 0x001fc60000000000 */
[----:B------:R-:W-:Y:S02]  /*04d0*/  FFMA R16, R13, R10, R12 ;  /* 0x0000000a0d107223 */ /* 0x000fe4000000000c */
[----:B------:R-:W-:-:S03]  /*04e0*/  I2FP.F32.S32 R13, R6 ;  /* 0x00000006000d7245 */ /* 0x000fc60000201400 */
[----:B------:R-:W-:Y:S02]  /*04f0*/  FSEL R16, R16, R9, P0 ;  /* 0x0000000910107208 */ /* 0x000fe40000000000 */
[C---:B------:R-:W-:Y:S02]  /*0500*/  FADD R6, R13.reuse, -R12 ;  /* 0x8000000c0d067221 */ /* 0x040fe40000000000 */
[----:B------:R-:W-:Y:S02]  /*0510*/  FSETP.GT.AND P3, PT, R16, R13, PT ;  /* 0x0000000d1000720b */ /* 0x000fe40003f64000 */
[----:B------:R-:W-:Y:S02]  /*0520*/  FFMA R6, R14, R6, R11 ;  /* 0x000000060e067223 */ /* 0x000fe4000000000b */
[----:B------:R-:W-:-:S05]  /*0530*/  FSEL R15, R13, R16, P3 ;  /* 0x000000100d0f7208 */ /* 0x000fca0001800000 */
[----:B------:R-:W-:-:S04]  /*0540*/  FADD R12, R15, R12 ;  /* 0x0000000c0f0c7221 */ /* 0x000fc80000000000 */
[----:B------:R-:W-:Y:S01]  /*0550*/  @!P3 FSEL R6, R5, R8, P0 ;  /* 0x000000080506b208 */ /* 0x000fe20000000000 */
[----:B------:R-:W-:Y:S01]  /*0560*/  FFMA R12, R12, -0.5, R13 ;  /* 0xbf0000000c0c7823 */ /* 0x000fe2000000000d */
[----:B------:R-:W-:-:S03]  /*0570*/  LOP3.LUT R13, RZ, R7, RZ, 0x33, !PT ;  /* 0x00000007ff0d7212 */ /* 0x000fc600078e33ff */
[----:B------:R-:W-:Y:S01]  /*0580*/  FADD R5, R6, -R11 ;  /* 0x8000000b06057221 */ /* 0x000fe20000000000 */
[----:B------:R-:W-:Y:S01]  /*0590*/  @!P1 FADD R12, -R12, 1 ;  /* 0x3f8000000c0c9421 */ /* 0x000fe20000000100 */
[----:B------:R-:W-:Y:S01]  /*05a0*/  VIMNMX.RELU R11, PT, PT, R4, UR4, PT ;  /* 0x00000004040b7c48 */ /* 0x000fe2000bfe1100 */
[----:B------:R-:W-:Y:S02]  /*05b0*/  @!P2 IMAD.IADD R7, R13, 0x1, R0 ;  /* 0x000000010d07a824 */ /* 0x000fe400078e0200 */
[----:B------:R-:W-:Y:S01]  /*05c0*/  FMUL R5, R5, 65536 ;  /* 0x4780000005057820 */ /* 0x000fe20000400000 */
[----:B------:R-:W-:-:S04]  /*05d0*/  @!P1 IADD3 R11, PT, PT, -R11, UR4, RZ ;  /* 0x000000040b0b9c10 */ /* 0x000fc8000fffe1ff */
[----:B------:R-:W-:Y:S02]  /*05e0*/  FSEL R19, -R5, R5, !P2 ;  /* 0x0000000505137208 */ /* 0x000fe40005000100 */
[----:B------:R-:W-:Y:S01]  /*05f0*/  FSETP.NEU.AND P0, PT, R15, R9, PT ;  /* 0x000000090f00720b */ /* 0x000fe20003f0d000 */
[----:B------:R-:W-:Y:S01]  /*0600*/  IMAD R7, R11, R0, R7 ;  /* 0x000000000b077224 */ /* 0x000fe200078e0207 */
[----:B------:R-:W-:Y:S01]  /*0610*/  F2I.TRUNC.NTZ R5, R19 ;  /* 0x0000001300057305 */ /* 0x000fe2000020f100 */
[----:B------:R-:W-:Y:S01]  /*0620*/  FMUL R4, R19, R12 ;  /* 0x0000000c13047220 */ /* 0x000fe20000400000 */
[----:B------:R-:W-:Y:S01]  /*0630*/  FSETP.NEU.OR P0, PT, R6, R8, P0 ;  /* 0x000000080600720b */ /* 0x000fe2000070d400 */
[----:B------:R-:W-:-:S04]  /*0640*/  IMAD.SHL.U32 R7, R7, 0x2, RZ ;  /* 0x0000000207077824 */ /* 0x000fc800078e00ff */
[----:B-1----:R-:W-:Y:S01]  /*0650*/  IMAD.WIDE R16, R7, 0x4, R2 ;  /* 0x0000000407107825 */ /* 0x002fe200078e0202 */
[----:B------:R-:W0:Y:S03]  /*0660*/  F2I.TRUNC.NTZ R4, R4 ;  /* 0x0000000400047305 */ /* 0x000e26000020f100 */
[----:B------:R-:W-:Y:S02]  /*0670*/  IMAD.MOV.U32 R12, RZ, RZ, R15 ;  /* 0x000000ffff0c7224 */ /* 0x000fe400078e000f */
[----:B------:R-:W-:Y:S01]  /*0680*/  IMAD.MOV.U32 R11, RZ, RZ, R6 ;  /* 0x000000ffff0b7224 */ /* 0x000fe200078e0006 */
[----:B0-----:R2:W-:Y:S01]  /*0690*/  REDG.E.ADD.64.STRONG.GPU desc[UR6][R16.64], R4 ;  /* 0x000000041000798e */ /* 0x0015e2000c12e506 */
[----:B------:R-:W-:Y:S05]  /*06a0*/  @P0 BRA `(.L_x_8) ;  /* 0xfffffffc00600947 */ /* 0x000fea000383ffff */
[----:B------:R-:W-:Y:S05]  /*06b0*/  EXIT ;  /* 0x000000000000794d */ /* 0x000fea0003800000 */
        .weak           $__internal_0_$__cuda_sm3x_div_rn_noftz_f32_slowpath
        .type           $__internal_0_$__cuda_sm3x_div_rn_noftz_f32_slowpath,@function
        .size           $__internal_0_$__cuda_sm3x_div_rn_noftz_f32_slowpath,(.L_x_21 - $__internal_0_$__cuda_sm3x_div_rn_noftz_f32_slowpath)
$__internal_0_$__cuda_sm3x_div_rn_noftz_f32_slowpath:
[--C-:B------:R-:W-:Y:S01]  /*06c0*/  SHF.R.U32.HI R13, RZ, 0x17, R3.reuse ;  /* 0x00000017ff0d7819 */ /* 0x100fe20000011603 */
[----:B------:R-:W-:Y:S01]  /*06d0*/  BSSY.RECONVERGENT B1, `(.L_x_9) ;  /* 0x0000063000017945 */ /* 0x000fe20003800200 */
[----:B------:R-:W-:Y:S01]  /*06e0*/  SHF.R.U32.HI R15, RZ, 0x17, R2 ;  /* 0x00000017ff0f7819 */ /* 0x000fe20000011602 */
[----:B------:R-:W-:Y:S01]  /*06f0*/  IMAD.MOV.U32 R17, RZ, RZ, R3 ;  /* 0x000000ffff117224 */ /* 0x000fe200078e0003 */
[----:B------:R-:W-:Y:S02]  /*0700*/  LOP3.LUT R13, R13, 0xff, RZ, 0xc0, !PT ;  /* 0x000000ff0d0d7812 */ /* 0x000fe400078ec0ff */
[----:B------:R-:W-:-:S03]  /*0710*/  LOP3.LUT R18, R15, 0xff, RZ, 0xc0, !PT ;  /* 0x000000ff0f127812 */ /* 0x000fc600078ec0ff */
[----:B------:R-:W-:Y:S02]  /*0720*/  VIADD R19, R13, 0xffffffff ;  /* 0xffffffff0d137836 */ /* 0x000fe40000000000 */
[----:B------:R-:W-:-:S03]  /*0730*/  VIADD R16, R18, 0xffffffff ;  /* 0xffffffff12107836 */ /* 0x000fc60000000000 */
[----:B------:R-:W-:-:S04]  /*0740*/  ISETP.GT.U32.AND P0, PT, R19, 0xfd, PT ;  /* 0x000000fd1300780c */ /* 0x000fc80003f04070 */
[----:B------:R-:W-:-:S13]  /*0750*/  ISETP.GT.U32.OR P0, PT, R16, 0xfd, P0 ;  /* 0x000000fd1000780c */ /* 0x000fda0000704470 */
[----:B------:R-:W-:Y:S01]  /*0760*/  @!P0 IMAD.MOV.U32 R15, RZ, RZ, RZ ;  /* 0x000000ffff0f8224 */ /* 0x000fe200078e00ff */
[----:B------:R-:W-:Y:S06]  /*0770*/  @!P0 BRA `(.L_x_10) ;  /* 0x00000000005c8947 */ /* 0x000fec0003800000 */
[----:B------:R-:W-:Y:S02]  /*0780*/  FSETP.GTU.FTZ.AND P0, PT, |R2|, +INF , PT ;  /* 0x7f8000000200780b */ /* 0x000fe40003f1c200 */
[----:B------:R-:W-:-:S04]  /*0790*/  FSETP.GTU.FTZ.AND P1, PT, |R3|, +INF , PT ;  /* 0x7f8000000300780b */ /* 0x000fc80003f3c200 */
[----:B------:R-:W-:-:S13]  /*07a0*/  PLOP3.LUT P0, PT, P0, P1, PT, 0xf8, 0x8f ;  /* 0x00000000008f781c */ /* 0x000fda0000703f70 */
[----:B------:R-:W-:Y:S05]  /*07b0*/  @P0 BRA `(.L_x_11) ;  /* 0x00000004004c0947 */ /* 0x000fea0003800000 */
[----:B------:R-:W-:-:S13]  /*07c0*/  LOP3.LUT P0, RZ, R17, 0x7fffffff, R2, 0xc8, !PT ;  /* 0x7fffffff11ff7812 */ /* 0x000fda000780c802 */
[----:B------:R-:W-:Y:S05]  /*07d0*/  @!P0 BRA `(.L_x_12) ;  /* 0x00000004003c8947 */ /* 0x000fea0003800000 */
[C---:B------:R-:W-:Y:S02]  /*07e0*/  FSETP.NEU.FTZ.AND P1, PT, |R2|.reuse, +INF , PT ;  /* 0x7f8000000200780b */ /* 0x040fe40003f3d200 */
[----:B------:R-:W-:Y:S02]  /*07f0*/  FSETP.NEU.FTZ.AND P2, PT, |R3|, +INF , PT ;  /* 0x7f8000000300780b */ /* 0x000fe40003f5d200 */
[----:B------:R-:W-:-:S11]  /*0800*/  FSETP.NEU.FTZ.AND P0, PT, |R2|, +INF , PT ;  /* 0x7f8000000200780b */ /* 0x000fd60003f1d200 */
[----:B------:R-:W-:Y:S05]  /*0810*/  @!P2 BRA !P1, `(.L_x_12) ;  /* 0x00000004002ca947 */ /* 0x000fea0004800000 */
[----:B------:R-:W-:-:S04]  /*0820*/  LOP3.LUT P1, RZ, R2, 0x7fffffff, RZ, 0xc0, !PT ;  /* 0x7fffffff02ff7812 */ /* 0x000fc8000782c0ff */
[----:B------:R-:W-:-:S13]  /*0830*/  PLOP3.LUT P1, PT, P2, P1, PT, 0x2f, 0xf2 ;  /* 0x0000000000f2781c */ /* 0x000fda0001722577 */
[----:B------:R-:W-:Y:S05]  /*0840*/  @P1 BRA `(.L_x_13) ;  /* 0x0000000400181947 */ /* 0x000fea0003800000 */
[----:B------:R-:W-:-:S04]  /*0850*/  LOP3.LUT P1, RZ, R17, 0x7fffffff, RZ, 0xc0, !PT ;  /* 0x7fffffff11ff7812 */ /* 0x000fc8000782c0ff */
[----:B------:R-:W-:-:S13]  /*0860*/  PLOP3.LUT P0, PT, P0, P1, PT, 0x2f, 0xf2 ;  /* 0x0000000000f2781c */ /* 0x000fda0000702577 */
[----:B------:R-:W-:Y:S05]  /*0870*/  @P0 BRA `(.L_x_14) ;  /* 0x0000000400000947 */ /* 0x000fea0003800000 */
[----:B------:R-:W-:Y:S02]  /*0880*/  ISETP.GE.AND P0, PT, R16, RZ, PT ;  /* 0x000000ff1000720c */ /* 0x000fe40003f06270 */
[----:B------:R-:W-:-:S11]  /*0890*/  ISETP.GE.AND P1, PT, R19, RZ, PT ;  /* 0x000000ff1300720c */ /* 0x000fd60003f26270 */
[----:B------:R-:W-:Y:S02]  /*08a0*/  @P0 IMAD.MOV.U32 R15, RZ, RZ, RZ ;  /* 0x000000ffff0f0224 */ /* 0x000fe400078e00ff */
[----:B------:R-:W-:Y:S01]  /*08b0*/  @!P0 FFMA R2, R2, 1.84467440737095516160e+19, RZ ;  /* 0x5f80000002028823 */ /* 0x000fe200000000ff */
[----:B------:R-:W-:Y:S02]  /*08c0*/  @!P0 IMAD.MOV.U32 R15, RZ, RZ, -0x40 ;  /* 0xffffffc0ff0f8424 */ /* 0x000fe400078e00ff */
[----:B------:R-:W-:Y:S02]  /*08d0*/  @!P1 FFMA R17, R3, 1.84467440737095516160e+19, RZ ;  /* 0x5f80000003119823 */ /* 0x000fe400000000ff */
[----:B------:R-:W-:-:S07]  /*08e0*/  @!P1 VIADD R15, R15, 0x40 ;  /* 0x000000400f0f9836 */ /* 0x000fce0000000000 */
.L_x_10:
[----:B------:R-:W-:Y:S01]  /*08f0*/  LEA R16, R13, 0xc0800000, 0x17 ;  /* 0xc08000000d107811 */ /* 0x000fe200078eb8ff */
[----:B------:R-:W-:Y:S01]  /*0900*/  VIADD R18, R18, 0xffffff81 ;  /* 0xffffff8112127836 */ /* 0x000fe20000000000 */
[----:B------:R-:W-:Y:S03]  /*0910*/  BSSY.RECONVERGENT B2, `(.L_x_15) ;  /* 0x0000035000027945 */ /* 0x000fe60003800200 */
[----:B------:R-:W-:Y:S02]  /*0920*/  IMAD.IADD R19, R17, 0x1, -R16 ;  /* 0x0000000111137824 */ /* 0x000fe400078e0a10 */
[C---:B------:R-:W-:Y:S01]  /*0930*/  IMAD R2, R18.reuse, -0x800000, R2 ;  /* 0xff80000012027824 */ /* 0x040fe200078e0202 */
[----:B------:R-:W-:Y:S01]  /*0940*/  IADD3 R18, PT, PT, R18, 0x7f, -R13 ;  /* 0x0000007f12127810 */ /* 0x000fe20007ffe80d */
[----:B------:R-:W0:Y:S01]  /*0950*/  MUFU.RCP R17, R19 ;  /* 0x0000001300117308 */ /* 0x000e220000001000 */
[----:B------:R-:W-:-:S03]  /*0960*/  FADD.FTZ R21, -R19, -RZ ;  /* 0x800000ff13157221 */ /* 0x000fc60000010100 */
[----:B------:R-:W-:Y:S02]  /*0970*/  IMAD.IADD R18, R18, 0x1, R15 ;  /* 0x0000000112127824 */ /* 0x000fe400078e020f */
[----:B0-----:R-:W-:-:S04]  /*0980*/  FFMA R16, R17, R21, 1 ;  /* 0x3f80000011107423 */ /* 0x001fc80000000015 */
[----:B------:R-:W-:-:S04]  /*0990*/  FFMA R17, R17, R16, R17 ;  /* 0x0000001011117223 */ /* 0x000fc80000000011 */
[----:B------:R-:W-:-:S04]  /*09a0*/  FFMA R16, R2, R17, RZ ;  /* 0x0000001102107223 */ /* 0x000fc800000000ff */
[----:B------:R-:W-:-:S04]  /*09b0*/  FFMA R20, R21, R16, R2 ;  /* 0x0000001015147223 */ /* 0x000fc80000000002 */
[----:B------:R-:W-:-:S04]  /*09c0*/  FFMA R16, R17, R20, R16 ;  /* 0x0000001411107223 */ /* 0x000fc80000000010 */
[----:B------:R-:W-:-:S04]  /*09d0*/  FFMA R21, R21, R16, R2 ;  /* 0x0000001015157223 */ /* 0x000fc80000000002 */
[----:B------:R-:W-:-:S05]  /*09e0*/  FFMA R2, R17, R21, R16 ;  /* 0x0000001511027223 */ /* 0x000fca0000000010 */
[----:B------:R-:W-:-:S04]  /*09f0*/  SHF.R.U32.HI R13, RZ, 0x17, R2 ;  /* 0x00000017ff0d7819 */ /* 0x000fc80000011602 */
[----:B------:R-:W-:-:S05]  /*0a00*/  LOP3.LUT R13, R13, 0xff, RZ, 0xc0, !PT ;  /* 0x000000ff0d0d7812 */ /* 0x000fca00078ec0ff */
[----:B------:R-:W-:-:S04]  /*0a10*/  IMAD.IADD R19, R13, 0x1, R18 ;  /* 0x000000010d137824 */ /* 0x000fc800078e0212 */
[----:B------:R-:W-:-:S05]  /*0a20*/  VIADD R13, R19, 0xffffffff ;  /* 0xffffffff130d7836 */ /* 0x000fca0000000000 */
[----:B------:R-:W-:-:S13]  /*0a30*/  ISETP.GE.U32.AND P0, PT, R13, 0xfe, PT ;  /* 0x000000fe0d00780c */ /* 0x000fda0003f06070 */
[----:B------:R-:W-:Y:S05]  /*0a40*/  @!P0 BRA `(.L_x_16) ;  /* 0x0000000000808947 */ /* 0x000fea0003800000 */
[----:B------:R-:W-:-:S13]  /*0a50*/  ISETP.GT.AND P0, PT, R19, 0xfe, PT ;  /* 0x000000fe1300780c */ /* 0x000fda0003f04270 */
[----:B------:R-:W-:Y:S05]  /*0a60*/  @P0 BRA `(.L_x_17) ;  /* 0x00000000006c0947 */ /* 0x000fea0003800000 */
[----:B------:R-:W-:-:S13]  /*0a70*/  ISETP.GE.AND P0, PT, R19, 0x1, PT ;  /* 0x000000011300780c */ /* 0x000fda0003f06270 */
[----:B------:R-:W-:Y:S05]  /*0a80*/  @P0 BRA `(.L_x_18) ;  /* 0x0000000000740947 */ /* 0x000fea0003800000 */
[----:B------:R-:W-:Y:S02]  /*0a90*/  ISETP.GE.AND P0, PT, R19, -0x18, PT ;  /* 0xffffffe81300780c */ /* 0x000fe40003f06270 */
[----:B------:R-:W-:-:S11]  /*0aa0*/  LOP3.LUT R2, R2, 0x80000000, RZ, 0xc0, !PT ;  /* 0x8000000002027812 */ /* 0x000fd600078ec0ff */
[----:B------:R-:W-:Y:S05]  /*0ab0*/  @!P0 BRA `(.L_x_18) ;  /* 0x0000000000688947 */ /* 0x000fea0003800000 */
[-CC-:B------:R-:W-:Y:S01]  /*0ac0*/  FFMA.RZ R13, R17, R21.reuse, R16.reuse ;  /* 0x00000015110d7223 */ /* 0x180fe2000000c010 */
[C---:B------:R-:W-:Y:S01]  /*0ad0*/  VIADD R18, R19.reuse, 0x20 ;  /* 0x0000002013127836 */ /* 0x040fe20000000000 */
[C---:B------:R-:W-:Y:S02]  /*0ae0*/  ISETP.NE.AND P2, PT, R19.reuse, RZ, PT ;  /* 0x000000ff1300720c */ /* 0x040fe40003f45270 */
[----:B------:R-:W-:Y:S02]  /*0af0*/  ISETP.NE.AND P1, PT, R19, RZ, PT ;  /* 0x000000ff1300720c */ /* 0x000fe40003f25270 */
[----:B------:R-:W-:Y:S01]  /*0b00*/  LOP3.LUT R15, R13, 0x7fffff, RZ, 0xc0, !PT ;  /* 0x007fffff0d0f7812 */ /* 0x000fe200078ec0ff */
[CCC-:B------:R-:W-:Y:S01]  /*0b10*/  FFMA.RP R13, R17.reuse, R21.reuse, R16.reuse ;  /* 0x00000015110d7223 */ /* 0x1c0fe20000008010 */
[----:B------:R-:W-:Y:S01]  /*0b20*/  FFMA.RM R16, R17, R21, R16 ;  /* 0x0000001511107223 */ /* 0x000fe20000004010 */
[----:B------:R-:W-:Y:S01]  /*0b30*/  IMAD.MOV R17, RZ, RZ, -R19 ;  /* 0x000000ffff117224 */ /* 0x000fe200078e0a13 */
[----:B------:R-:W-:-:S03]  /*0b40*/  LOP3.LUT R15, R15, 0x800000, RZ, 0xfc, !PT ;  /* 0x008000000f0f7812 */ /* 0x000fc600078efcff */
[----:B------:R-:W-:Y:S02]  /*0b50*/  FSETP.NEU.FTZ.AND P0, PT, R13, R16, PT ;  /* 0x000000100d00720b */ /* 0x000fe40003f1d000 */
[----:B------:R-:W-:Y:S02]  /*0b60*/  SHF.L.U32 R18, R15, R18, RZ ;  /* 0x000000120f127219 */ /* 0x000fe400000006ff */
[----:B------:R-:W-:Y:S02]  /*0b70*/  SEL R16, R17, RZ, P2 ;  /* 0x000000ff11107207 */ /* 0x000fe40001000000 */
[----:B------:R-:W-:Y:S02]  /*0b80*/  ISETP.NE.AND P1, PT, R18, RZ, P1 ;  /* 0x000000ff1200720c */ /* 0x000fe40000f25270 */
[----:B------:R-:W-:Y:S02]  /*0b90*/  SHF.R.U32.HI R16, RZ, R16, R15 ;  /* 0x00000010ff107219 */ /* 0x000fe4000001160f */
[----:B------:R-:W-:-:S02]  /*0ba0*/  PLOP3.LUT P0, PT, P0, P1, PT, 0xf8, 0x8f ;  /* 0x00000000008f781c */ /* 0x000fc40000703f70 */
[----:B------:R-:W-:Y:S02]  /*0bb0*/  SHF.R.U32.HI R18, RZ, 0x1, R16 ;  /* 0x00000001ff127819 */ /* 0x000fe40000011610 */
[----:B------:R-:W-:-:S04]  /*0bc0*/  SEL R13, RZ, 0x1, !P0 ;  /* 0x00000001ff0d7807 */ /* 0x000fc80004000000 */
[----:B------:R-:W-:-:S04]  /*0bd0*/  LOP3.LUT R13, R13, 0x1, R18, 0xf8, !PT ;  /* 0x000000010d0d7812 */ /* 0x000fc800078ef812 */
[----:B------:R-:W-:-:S05]  /*0be0*/  LOP3.LUT R13, R13, R16, RZ, 0xc0, !PT ;  /* 0x000000100d0d7212 */ /* 0x000fca00078ec0ff */
[----:B------:R-:W-:-:S05]  /*0bf0*/  IMAD.IADD R13, R18, 0x1, R13 ;  /* 0x00000001120d7824 */ /* 0x000fca00078e020d */
[----:B------:R-:W-:Y:S01]  /*0c00*/  LOP3.LUT R2, R13, R2, RZ, 0xfc, !PT ;  /* 0x000000020d027212 */ /* 0x000fe200078efcff */
[----:B------:R-:W-:Y:S06]  /*0c10*/  BRA `(.L_x_18) ;  /* 0x0000000000107947 */ /* 0x000fec0003800000 */
.L_x_17:
[----:B------:R-:W-:-:S04]  /*0c20*/  LOP3.LUT R2, R2, 0x80000000, RZ, 0xc0, !PT ;  /* 0x8000000002027812 */ /* 0x000fc800078ec0ff */
[----:B------:R-:W-:Y:S01]  /*0c30*/  LOP3.LUT R2, R2, 0x7f800000, RZ, 0xfc, !PT ;  /* 0x7f80000002027812 */ /* 0x000fe200078efcff */
[----:B------:R-:W-:Y:S06]  /*0c40*/  BRA `(.L_x_18) ;  /* 0x0000000000047947 */ /* 0x000fec0003800000 */
.L_x_16:
[----:B------:R-:W-:-:S07]  /*0c50*/  IMAD R2, R18, 0x800000, R2 ;  /* 0x0080000012027824 */ /* 0x000fce00078e0202 */
.L_x_18:
[----:B------:R-:W-:Y:S05]  /*0c60*/  BSYNC.RECONVERGENT B2 ;  /* 0x0000000000027941 */ /* 0x000fea0003800200 */
.L_x_15:
[----:B------:R-:W-:Y:S05]  /*0c70*/  BRA `(.L_x_19) ;  /* 0x0000000000207947 */ /* 0x000fea0003800000 */
.L_x_14:
[----:B------:R-:W-:-:S04]  /*0c80*/  LOP3.LUT R2, R17, 0x80000000, R2, 0x48, !PT ;  /* 0x8000000011027812 */ /* 0x000fc800078e4802 */
[----:B------:R-:W-:Y:S01]  /*0c90*/  LOP3.LUT R2, R2, 0x7f800000, RZ, 0xfc, !PT ;  /* 0x7f80000002027812 */ /* 0x000fe200078efcff */
[----:B------:R-:W-:Y:S06]  /*0ca0*/  BRA `(.L_x_19) ;  /* 0x0000000000147947 */ /* 0x000fec0003800000 */
.L_x_13:
[----:B------:R-:W-:Y:S01]  /*0cb0*/  LOP3.LUT R2, R17, 0x80000000, R2, 0x48, !PT ;  /* 0x8000000011027812 */ /* 0x000fe200078e4802 */
[----:B------:R-:W-:Y:S06]  /*0cc0*/  BRA `(.L_x_19) ;  /* 0x00000000000c7947 */ /* 0x000fec0003800000 */
.L_x_12:
[----:B------:R-:W0:Y:S01]  /*0cd0*/  MUFU.RSQ R2, -QNAN ;  /* 0xffc0000000027908 */ /* 0x000e220000001400 */
[----:B------:R-:W-:Y:S05]  /*0ce0*/  BRA `(.L_x_19) ;  /* 0x0000000000047947 */ /* 0x000fea0003800000 */
.L_x_11:
[----:B------:R-:W-:-:S07]  /*0cf0*/  FADD.FTZ R2, R2, R3 ;  /* 0x0000000302027221 */ /* 0x000fce0000010000 */
.L_x_19:
[----:B------:R-:W-:Y:S05]  /*0d00*/  BSYNC.RECONVERGENT B1 ;  /* 0x0000000000017941 */ /* 0x000fea0003800200 */
.L_x_9:
[----:B------:R-:W-:-:S04]  /*0d10*/  IMAD.MOV.U32 R15, RZ, RZ, 0x0 ;  /* 0x00000000ff0f7424 */ /* 0x000fc800078e00ff */
[----:B0-----:R-:W-:Y:S05]  /*0d20*/  RET.REL.NODEC R14 `(_Z4pathiiPiPK6float2iii) ;  /* 0xfffffff00eb47950 */ /* 0x001fea0003c3ffff */
.L_x_20:
        /* <DEDUP_REMOVED lines=13> */
.L_x_21:


//--------------------- .nv.shared.reserved.0     --------------------------
	.section	.nv.shared.reserved.0,"aw",@nobits
	.weak		__nv_reservedSMEM_offset_0_alias
	.size		__nv_reservedSMEM_offset_0_alias, 0, 64
	.other		__nv_reservedSMEM_offset_0_alias,@"STO_CUDA_RESERVED_SHARED STV_DEFAULT"
__nv_reservedSMEM_offset_0_alias:
	.zero		0
	.zero		64


//--------------------- .nv.constant0._Z4filliP4int2P6float4S1_4int4 --------------------------
	.section	.nv.constant0._Z4filliP4int2P6float4S1_4int4,"a",@progbits
	.sectionflags	@""
	.align	4
.nv.constant0._Z4filliP4int2P6float4S1_4int4:
	.zero		960


//--------------------- .nv.constant0._Z4pathiiPiPK6float2iii --------------------------
	.section	.nv.constant0._Z4pathiiPiPK6float2iii,"a",@progbits
	.sectionflags	@""
	.align	4
.nv.constant0._Z4pathiiPiPK6float2iii:
	.zero		932


//--------------------- SYMBOLS --------------------------

	.type		.nv.reservedSmem.offset0,@object
	.size		.nv.reservedSmem.offset0,0x4
